//
// Generated by NVIDIA NVVM Compiler
//
// Compiler Build ID: CL-36424714
// Cuda compilation tools, release 13.0, V13.0.88
// Based on NVVM 20.0.0
//

.version 9.0
.target sm_100
.address_size 64

	// .globl	_Z15matrix_additionPiS_S_

.visible .entry _Z15matrix_additionPiS_S_(
	.param .u64 .ptr .align 1 _Z15matrix_additionPiS_S__param_0,
	.param .u64 .ptr .align 1 _Z15matrix_additionPiS_S__param_1,
	.param .u64 .ptr .align 1 _Z15matrix_additionPiS_S__param_2
)
{


	ret;

}


// ===== COMPILED SASS (sm_100) =====

	.target	sm_100

	.elftype	@"ET_EXEC"


//--------------------- .note.nv.tkinfo           --------------------------
	.section	.note.nv.tkinfo,"",@"SHT_NOTE"
	.sectionflags	@"SHF_NOTE_NV_TKINFO"
	.tkinfo
        /*0018*/ 	.word	0x00000002
        /*0030*/ 	.string	""
        /*0030*/ 	.string	"ptxas"
        /*0030*/ 	.string	"Cuda compilation tools, release 13.0, V13.0.88"
        /*0030*/ 	.string	"Build cuda_13.0.r13.0/compiler.36424714_0"
        /*0030*/ 	.string	"-arch sm_100 -m 64 "



//--------------------- .note.nv.cuinfo           --------------------------
	.section	.note.nv.cuinfo,"",@"SHT_NOTE"
	.sectionflags	@"SHF_NOTE_NV_CUINFO"
        /*0018*/ 	.short	0x0002
        /*001a*/ 	.short	0x0064
        /*001c*/ 	.short	0x0082
	.zero		2


//--------------------- .nv.info                  --------------------------
	.section	.nv.info,"",@"SHT_CUDA_INFO"
	.align	4


	//----- nvinfo : EIATTR_REGCOUNT
	.align		4
        /*0000*/ 	.byte	0x04, 0x2f
        /*0002*/ 	.short	(.L_1 - .L_0)
	.align		4
.L_0:
        /*0004*/ 	.word	index@(_Z15matrix_additionPiS_S_)
        /*0008*/ 	.word	0x00000004


	//----- nvinfo : EIATTR_FRAME_SIZE
	.align		4
.L_1:
        /*000c*/ 	.byte	0x04, 0x11
        /*000e*/ 	.short	(.L_3 - .L_2)
	.align		4
.L_2:
        /*0010*/ 	.word	index@(_Z15matrix_additionPiS_S_)
        /*0014*/ 	.word	0x00000000


	//----- nvinfo : EIATTR_MIN_STACK_SIZE
	.align		4
.L_3:
        /*0018*/ 	.byte	0x04, 0x12
        /*001a*/ 	.short	(.L_5 - .L_4)
	.align		4
.L_4:
        /*001c*/ 	.word	index@(_Z15matrix_additionPiS_S_)
        /*0020*/ 	.word	0x00000000
.L_5:


//--------------------- .nv.compat                --------------------------
	.section	.nv.compat,"",@"SHT_CUDA_COMPAT_INFO"
	.align	4
        /*0000*/ 	.byte	0x02, 0x09, 0x00, 0x00, 0x02, 0x02, 0x01, 0x00, 0x02, 0x05, 0x05, 0x00, 0x03, 0x07, 0x01, 0x01
        /*0010*/ 	.byte	0x02, 0x03, 0x00, 0x00, 0x02, 0x06, 0x01, 0x00, 0x04, 0x0b, 0x08, 0x00, 0x09, 0x00, 0x00, 0x00
        /*0020*/ 	.byte	0x00, 0x00, 0x00, 0x00


//--------------------- .nv.info._Z15matrix_additionPiS_S_ --------------------------
	.section	.nv.info._Z15matrix_additionPiS_S_,"",@"SHT_CUDA_INFO"
	.sectionflags	@""
	.align	4


	//----- nvinfo : EIATTR_CUDA_API_VERSION
	.align		4
        /*0000*/ 	.byte	0x04, 0x37
        /*0002*/ 	.short	(.L_7 - .L_6)
.L_6:
        /*0004*/ 	.word	0x00000082


	//----- nvinfo : EIATTR_KPARAM_INFO
	.align		4
.L_7:
        /*0008*/ 	.byte	0x04, 0x17
        /*000a*/ 	.short	(.L_9 - .L_8)
.L_8:
        /*000c*/ 	.word	0x00000000
        /*0010*/ 	.short	0x0002
        /*0012*/ 	.short	0x0010
        /*0014*/ 	.byte	0x00, 0xf5, 0x21, 0x00


	//----- nvinfo : EIATTR_KPARAM_INFO
	.align		4
.L_9:
        /*0018*/ 	.byte	0x04, 0x17
        /*001a*/ 	.short	(.L_11 - .L_10)
.L_10:
        /*001c*/ 	.word	0x00000000
        /*0020*/ 	.short	0x0001
        /*0022*/ 	.short	0x0008
        /*0024*/ 	.byte	0x00, 0xf5, 0x21, 0x00


	//----- nvinfo : EIATTR_KPARAM_INFO
	.align		4
.L_11:
        /*0028*/ 	.byte	0x04, 0x17
        /*002a*/ 	.short	(.L_13 - .L_12)
.L_12:
        /*002c*/ 	.word	0x00000000
        /*0030*/ 	.short	0x0000
        /*0032*/ 	.short	0x0000
        /*0034*/ 	.byte	0x00, 0xf5, 0x21, 0x00


	//----- nvinfo : EIATTR_SPARSE_MMA_MASK
	.align		4
.L_13:
        /*0038*/ 	.byte	0x03, 0x50
        /*003a*/ 	.short	0x0000


	//----- nvinfo : EIATTR_MAXREG_COUNT
	.align		4
        /*003c*/ 	.byte	0x03, 0x1b
        /*003e*/ 	.short	0x00ff


	//----- nvinfo : EIATTR_MERCURY_ISA_VERSION
	.align		4
        /*0040*/ 	.byte	0x03, 0x5f
        /*0042*/ 	.short	0x0101


	//----- nvinfo : EIATTR_VRC_CTA_INIT_COUNT
	.align		4
        /*0044*/ 	.byte	0x02, 0x4a
	.zero		1
	.zero		1


	//----- nvinfo : EIATTR_EXIT_INSTR_OFFSETS
	.align		4
        /*0048*/ 	.byte	0x04, 0x1c
        /*004a*/ 	.short	(.L_15 - .L_14)


	//   ....[0]....
.L_14:
        /*004c*/ 	.word	0x00000010


	//----- nvinfo : EIATTR_CBANK_PARAM_SIZE
	.align		4
.L_15:
        /*0050*/ 	.byte	0x03, 0x19
        /*0052*/ 	.short	0x0018


	//----- nvinfo : EIATTR_PARAM_CBANK
	.align		4
        /*0054*/ 	.byte	0x04, 0x0a
        /*0056*/ 	.short	(.L_17 - .L_16)
	.align		4
.L_16:
        /*0058*/ 	.word	index@(.nv.constant0._Z15matrix_additionPiS_S_)
        /*005c*/ 	.short	0x0380
        /*005e*/ 	.short	0x0018


	//----- nvinfo : EIATTR_SW_WAR
	.align		4
.L_17:
        /*0060*/ 	.byte	0x04, 0x36
        /*0062*/ 	.short	(.L_19 - .L_18)
.L_18:
        /*0064*/ 	.word	0x00000008
.L_19:


//--------------------- .nv.callgraph             --------------------------
	.section	.nv.callgraph,"",@"SHT_CUDA_CALLGRAPH"
	.align	4
	.sectionentsize	8
	.align		4
        /*0000*/ 	.word	0x00000000
	.align		4
        /*0004*/ 	.word	0xffffffff
	.align		4
        /*0008*/ 	.word	0x00000000
	.align		4
        /*000c*/ 	.word	0xfffffffe
	.align		4
        /*0010*/ 	.word	0x00000000
	.align		4
        /*0014*/ 	.word	0xfffffffd
	.align		4
        /*0018*/ 	.word	0x00000000
	.align		4
        /*001c*/ 	.word	0xfffffffc


//--------------------- .text._Z15matrix_additionPiS_S_ --------------------------
	.section	.text._Z15matrix_additionPiS_S_,"ax",@progbits
	.align	128
        .global         _Z15matrix_additionPiS_S_
        .type           _Z15matrix_additionPiS_S_,@function
        .size           _Z15matrix_additionPiS_S_,(.L_x_1 - _Z15matrix_additionPiS_S_)
        .other          _Z15matrix_additionPiS_S_,@"STO_CUDA_ENTRY STV_DEFAULT"
_Z15matrix_additionPiS_S_:
.text._Z15matrix_additionPiS_S_:
[----:B------:R-:W-:Y:S01]  /*0000*/  LDC R1, c[0x0][0x37c] ;  /* 0x0000df00ff017b82 */ /* 0x000fe20000000800 */
[----:B------:R-:W-:Y:S05]  /*0010*/  EXIT ;  /* 0x000000000000794d */ /* 0x000fea0003800000 */
.L_x_0:
[----:B------:R-:W-:-:S00]  /*0020*/  BRA `(.L_x_0) ;  /* 0xfffffffc00fc7947 */ /* 0x000fc0000383ffff */
[----:B------:R-:W-:-:S00]  /*0030*/  NOP ;  /* 0x0000000000007918 */ /* 0x000fc00000000000 */
        /* <DEDUP_REMOVED lines=12> */
.L_x_1:


//--------------------- .nv.shared.reserved.0     --------------------------
	.section	.nv.shared.reserved.0,"aw",@nobits
	.weak		__nv_reservedSMEM_offset_0_alias
	.size		__nv_reservedSMEM_offset_0_alias, 0, 64
	.other		__nv_reservedSMEM_offset_0_alias,@"STO_CUDA_RESERVED_SHARED STV_DEFAULT"
__nv_reservedSMEM_offset_0_alias:
	.zero		0
	.zero		64


//--------------------- .nv.constant0._Z15matrix_additionPiS_S_ --------------------------
	.section	.nv.constant0._Z15matrix_additionPiS_S_,"a",@progbits
	.sectionflags	@""
	.align	4
.nv.constant0._Z15matrix_additionPiS_S_:
	.zero		920


//--------------------- SYMBOLS --------------------------

	.type		.nv.reservedSmem.offset0,@object
	.size		.nv.reservedSmem.offset0,0x4
